//
// Generated by NVIDIA NVVM Compiler
//
// Compiler Build ID: CL-36424714
// Cuda compilation tools, release 13.0, V13.0.88
// Based on NVVM 20.0.0
//

.version 9.0
.target sm_100
.address_size 64

	// .globl	_Z9laplacianPPfS_S_iii

.visible .entry _Z9laplacianPPfS_S_iii(
	.param .u64 .ptr .align 1 _Z9laplacianPPfS_S_iii_param_0,
	.param .u64 .ptr .align 1 _Z9laplacianPPfS_S_iii_param_1,
	.param .u64 .ptr .align 1 _Z9laplacianPPfS_S_iii_param_2,
	.param .u32 _Z9laplacianPPfS_S_iii_param_3,
	.param .u32 _Z9laplacianPPfS_S_iii_param_4,
	.param .u32 _Z9laplacianPPfS_S_iii_param_5
)
{
	.reg .b32 	%r<42>;
	.reg .b32 	%f<14>;
	.reg .b64 	%rd<17>;
	.reg .b64 	%fd<5>;

	ld.param.u64 	%rd1, [_Z9laplacianPPfS_S_iii_param_1];
	ld.param.u64 	%rd2, [_Z9laplacianPPfS_S_iii_param_2];
	ld.param.u32 	%r1, [_Z9laplacianPPfS_S_iii_param_3];
	ld.param.u32 	%r2, [_Z9laplacianPPfS_S_iii_param_4];
	ld.param.u32 	%r3, [_Z9laplacianPPfS_S_iii_param_5];
	cvta.to.global.u64 	%rd3, %rd2;
	cvta.to.global.u64 	%rd4, %rd1;
	mov.u32 	%r4, %ntid.z;
	div.u32 	%r5, %r3, %r4;
	mov.u32 	%r6, %ctaid.y;
	div.u32 	%r7, %r6, %r5;
	mul.lo.s32 	%r8, %r7, %r5;
	sub.s32 	%r9, %r6, %r8;
	mov.u32 	%r10, %tid.x;
	mov.u32 	%r11, %ntid.x;
	mov.u32 	%r12, %ctaid.x;
	mov.u32 	%r13, %tid.y;
	mov.u32 	%r14, %ntid.y;
	mad.lo.s32 	%r15, %r9, %r14, %r13;
	mov.u32 	%r16, %tid.z;
	mad.lo.s32 	%r17, %r7, %r4, %r16;
	shl.b32 	%r18, %r17, 1;
	mad.lo.s32 	%r19, %r1, %r17, %r1;
	add.s32 	%r20, %r18, 2;
	add.s32 	%r21, %r19, %r20;
	add.s32 	%r22, %r15, %r20;
	mad.lo.s32 	%r23, %r1, %r22, %r1;
	shl.b32 	%r24, %r17, 2;
	shl.b32 	%r25, %r15, 1;
	mad.lo.s32 	%r26, %r11, %r12, %r10;
	add.s32 	%r27, %r26, %r24;
	add.s32 	%r28, %r27, %r25;
	mad.lo.s32 	%r29, %r21, %r2, %r28;
	add.s32 	%r30, %r29, %r23;
	add.s32 	%r31, %r30, 6;
	add.s32 	%r32, %r1, 3;
	add.s32 	%r33, %r1, 2;
	mul.lo.s32 	%r34, %r33, %r2;
	mad.lo.s32 	%r35, %r1, 3, %r34;
	add.s32 	%r36, %r35, 6;
	sub.s32 	%r37, -2, %r1;
	mul.lo.s32 	%r38, %r37, %r2;
	shl.b32 	%r39, %r1, 1;
	sub.s32 	%r40, %r38, %r39;
	add.s32 	%r41, %r40, -3;
	mul.wide.s32 	%rd5, %r31, 4;
	add.s64 	%rd6, %rd4, %rd5;
	ld.global.f32 	%f1, [%rd6+8];
	ld.global.f32 	%f2, [%rd6];
	mul.wide.s32 	%rd7, %r32, 4;
	add.s64 	%rd8, %rd6, %rd7;
	ld.global.f32 	%f3, [%rd8];
	add.f32 	%f4, %f2, %f3;
	add.f32 	%f5, %f1, %f4;
	mul.wide.s32 	%rd9, %r1, 4;
	xor.b64  	%rd10, %rd9, -4;
	add.s64 	%rd11, %rd6, %rd10;
	ld.global.f32 	%f6, [%rd11];
	mul.wide.s32 	%rd12, %r36, 4;
	add.s64 	%rd13, %rd11, %rd12;
	ld.global.f32 	%f7, [%rd13];
	mul.wide.s32 	%rd14, %r41, 4;
	add.s64 	%rd15, %rd6, %rd14;
	ld.global.f32 	%f8, [%rd15];
	add.f32 	%f9, %f7, %f8;
	add.f32 	%f10, %f6, %f9;
	add.f32 	%f11, %f5, %f10;
	cvt.f64.f32 	%fd1, %f11;
	mul.f64 	%fd2, %fd1, 0d3FD0000000000000;
	ld.global.f32 	%f12, [%rd6+4];
	cvt.f64.f32 	%fd3, %f12;
	sub.f64 	%fd4, %fd2, %fd3;
	cvt.rn.f32.f64 	%f13, %fd4;
	add.s64 	%rd16, %rd3, %rd5;
	st.global.f32 	[%rd16+4], %f13;
	ret;

}
	// .globl	_Z10initializePfS_iii
.visible .entry _Z10initializePfS_iii(
	.param .u64 .ptr .align 1 _Z10initializePfS_iii_param_0,
	.param .u64 .ptr .align 1 _Z10initializePfS_iii_param_1,
	.param .u32 _Z10initializePfS_iii_param_2,
	.param .u32 _Z10initializePfS_iii_param_3,
	.param .u32 _Z10initializePfS_iii_param_4
)
{
	.reg .b32 	%r<44>;
	.reg .b64 	%rd<17>;

	ld.param.u64 	%rd1, [_Z10initializePfS_iii_param_0];
	ld.param.u64 	%rd2, [_Z10initializePfS_iii_param_1];
	ld.param.u32 	%r1, [_Z10initializePfS_iii_param_2];
	ld.param.u32 	%r2, [_Z10initializePfS_iii_param_3];
	ld.param.u32 	%r3, [_Z10initializePfS_iii_param_4];
	cvta.to.global.u64 	%rd3, %rd2;
	cvta.to.global.u64 	%rd4, %rd1;
	mov.u32 	%r4, %ntid.z;
	div.u32 	%r5, %r3, %r4;
	mov.u32 	%r6, %ctaid.y;
	div.u32 	%r7, %r6, %r5;
	mul.lo.s32 	%r8, %r7, %r5;
	sub.s32 	%r9, %r6, %r8;
	mov.u32 	%r10, %tid.x;
	mov.u32 	%r11, %ntid.x;
	mov.u32 	%r12, %ctaid.x;
	mov.u32 	%r13, %tid.y;
	mov.u32 	%r14, %ntid.y;
	mad.lo.s32 	%r15, %r9, %r14, %r13;
	mov.u32 	%r16, %tid.z;
	mad.lo.s32 	%r17, %r7, %r4, %r16;
	shl.b32 	%r18, %r17, 1;
	mad.lo.s32 	%r19, %r1, %r17, %r1;
	add.s32 	%r20, %r18, 2;
	add.s32 	%r21, %r19, %r20;
	add.s32 	%r22, %r15, %r20;
	mad.lo.s32 	%r23, %r1, %r22, %r1;
	shl.b32 	%r24, %r17, 2;
	shl.b32 	%r25, %r15, 1;
	mad.lo.s32 	%r26, %r11, %r12, %r10;
	add.s32 	%r27, %r26, %r24;
	add.s32 	%r28, %r27, %r25;
	mad.lo.s32 	%r29, %r21, %r2, %r28;
	add.s32 	%r30, %r29, %r23;
	add.s32 	%r31, %r30, 6;
	mul.wide.s32 	%rd5, %r31, 4;
	add.s64 	%rd6, %rd4, %rd5;
	mov.b32 	%r32, 1036831949;
	st.global.u32 	[%rd6], %r32;
	mul.wide.s32 	%rd7, %r1, 4;
	xor.b64  	%rd8, %rd7, -4;
	add.s64 	%rd9, %rd6, %rd8;
	st.global.u32 	[%rd9], %r32;
	sub.s32 	%r33, -2, %r1;
	mul.lo.s32 	%r34, %r33, %r2;
	shl.b32 	%r35, %r1, 1;
	sub.s32 	%r36, %r34, %r35;
	add.s32 	%r37, %r36, -3;
	mul.wide.s32 	%rd10, %r37, 4;
	add.s64 	%rd11, %rd6, %rd10;
	st.global.u32 	[%rd11], %r32;
	add.s32 	%r38, %r1, 2;
	add.s32 	%r39, %r35, 4;
	mad.lo.s32 	%r40, %r38, %r2, %r39;
	add.s32 	%r41, %r31, %r40;
	st.global.u32 	[%rd6+4], %r32;
	add.s32 	%r42, %r41, 1;
	mul.wide.s32 	%rd12, %r42, 4;
	add.s64 	%rd13, %rd4, %rd12;
	st.global.u32 	[%rd13], %r32;
	mul.wide.s32 	%rd14, %r39, 4;
	add.s64 	%rd15, %rd9, %rd14;
	st.global.u32 	[%rd15], %r32;
	st.global.u32 	[%rd6+8], %r32;
	add.s64 	%rd16, %rd3, %rd5;
	mov.b32 	%r43, 1066192077;
	st.global.u32 	[%rd16+4], %r43;
	ret;

}


// ===== COMPILED SASS (sm_100) =====

	.target	sm_100

	.elftype	@"ET_EXEC"


//--------------------- .note.nv.tkinfo           --------------------------
	.section	.note.nv.tkinfo,"",@"SHT_NOTE"
	.sectionflags	@"SHF_NOTE_NV_TKINFO"
	.tkinfo
        /*0018*/ 	.word	0x00000002
        /*0030*/ 	.string	""
        /*0030*/ 	.string	"ptxas"
        /*0030*/ 	.string	"Cuda compilation tools, release 13.0, V13.0.88"
        /*0030*/ 	.string	"Build cuda_13.0.r13.0/compiler.36424714_0"
        /*0030*/ 	.string	"-arch sm_100 -m 64 "



//--------------------- .note.nv.cuinfo           --------------------------
	.section	.note.nv.cuinfo,"",@"SHT_NOTE"
	.sectionflags	@"SHF_NOTE_NV_CUINFO"
        /*0018*/ 	.short	0x0002
        /*001a*/ 	.short	0x0064
        /*001c*/ 	.short	0x0082
	.zero		2


//--------------------- .nv.info                  --------------------------
	.section	.nv.info,"",@"SHT_CUDA_INFO"
	.align	4


	//----- nvinfo : EIATTR_REGCOUNT
	.align		4
        /*0000*/ 	.byte	0x04, 0x2f
        /*0002*/ 	.short	(.L_1 - .L_0)
	.align		4
.L_0:
        /*0004*/ 	.word	index@(_Z9laplacianPPfS_S_iii)
        /*0008*/ 	.word	0x00000014


	//----- nvinfo : EIATTR_FRAME_SIZE
	.align		4
.L_1:
        /*000c*/ 	.byte	0x04, 0x11
        /*000e*/ 	.short	(.L_3 - .L_2)
	.align		4
.L_2:
        /*0010*/ 	.word	index@(_Z9laplacianPPfS_S_iii)
        /*0014*/ 	.word	0x00000000


	//----- nvinfo : EIATTR_REGCOUNT
	.align		4
.L_3:
        /*0018*/ 	.byte	0x04, 0x2f
        /*001a*/ 	.short	(.L_5 - .L_4)
	.align		4
.L_4:
        /*001c*/ 	.word	index@(_Z10initializePfS_iii)
        /*0020*/ 	.word	0x00000016


	//----- nvinfo : EIATTR_FRAME_SIZE
	.align		4
.L_5:
        /*0024*/ 	.byte	0x04, 0x11
        /*0026*/ 	.short	(.L_7 - .L_6)
	.align		4
.L_6:
        /*0028*/ 	.word	index@(_Z10initializePfS_iii)
        /*002c*/ 	.word	0x00000000


	//----- nvinfo : EIATTR_MIN_STACK_SIZE
	.align		4
.L_7:
        /*0030*/ 	.byte	0x04, 0x12
        /*0032*/ 	.short	(.L_9 - .L_8)
	.align		4
.L_8:
        /*0034*/ 	.word	index@(_Z10initializePfS_iii)
        /*0038*/ 	.word	0x00000000


	//----- nvinfo : EIATTR_MIN_STACK_SIZE
	.align		4
.L_9:
        /*003c*/ 	.byte	0x04, 0x12
        /*003e*/ 	.short	(.L_11 - .L_10)
	.align		4
.L_10:
        /*0040*/ 	.word	index@(_Z9laplacianPPfS_S_iii)
        /*0044*/ 	.word	0x00000000
.L_11:


//--------------------- .nv.compat                --------------------------
	.section	.nv.compat,"",@"SHT_CUDA_COMPAT_INFO"
	.align	4
        /*0000*/ 	.byte	0x02, 0x09, 0x00, 0x00, 0x02, 0x02, 0x01, 0x00, 0x02, 0x05, 0x05, 0x00, 0x03, 0x07, 0x01, 0x01
        /*0010*/ 	.byte	0x02, 0x03, 0x00, 0x00, 0x02, 0x06, 0x01, 0x00, 0x04, 0x0b, 0x08, 0x00, 0x01, 0x00, 0x00, 0x00
        /*0020*/ 	.byte	0x00, 0x00, 0x00, 0x00


//--------------------- .nv.info._Z10initializePfS_iii --------------------------
	.section	.nv.info._Z10initializePfS_iii,"",@"SHT_CUDA_INFO"
	.sectionflags	@""
	.align	4


	//----- nvinfo : EIATTR_CUDA_API_VERSION
	.align		4
        /*0000*/ 	.byte	0x04, 0x37
        /*0002*/ 	.short	(.L_13 - .L_12)
.L_12:
        /*0004*/ 	.word	0x00000082


	//----- nvinfo : EIATTR_KPARAM_INFO
	.align		4
.L_13:
        /*0008*/ 	.byte	0x04, 0x17
        /*000a*/ 	.short	(.L_15 - .L_14)
.L_14:
        /*000c*/ 	.word	0x00000000
        /*0010*/ 	.short	0x0004
        /*0012*/ 	.short	0x0018
        /*0014*/ 	.byte	0x00, 0xf0, 0x11, 0x00


	//----- nvinfo : EIATTR_KPARAM_INFO
	.align		4
.L_15:
        /*0018*/ 	.byte	0x04, 0x17
        /*001a*/ 	.short	(.L_17 - .L_16)
.L_16:
        /*001c*/ 	.word	0x00000000
        /*0020*/ 	.short	0x0003
        /*0022*/ 	.short	0x0014
        /*0024*/ 	.byte	0x00, 0xf0, 0x11, 0x00


	//----- nvinfo : EIATTR_KPARAM_INFO
	.align		4
.L_17:
        /*0028*/ 	.byte	0x04, 0x17
        /*002a*/ 	.short	(.L_19 - .L_18)
.L_18:
        /*002c*/ 	.word	0x00000000
        /*0030*/ 	.short	0x0002
        /*0032*/ 	.short	0x0010
        /*0034*/ 	.byte	0x00, 0xf0, 0x11, 0x00


	//----- nvinfo : EIATTR_KPARAM_INFO
	.align		4
.L_19:
        /*0038*/ 	.byte	0x04, 0x17
        /*003a*/ 	.short	(.L_21 - .L_20)
.L_20:
        /*003c*/ 	.word	0x00000000
        /*0040*/ 	.short	0x0001
        /*0042*/ 	.short	0x0008
        /*0044*/ 	.byte	0x00, 0xf5, 0x21, 0x00


	//----- nvinfo : EIATTR_KPARAM_INFO
	.align		4
.L_21:
        /*0048*/ 	.byte	0x04, 0x17
        /*004a*/ 	.short	(.L_23 - .L_22)
.L_22:
        /*004c*/ 	.word	0x00000000
        /*0050*/ 	.short	0x0000
        /*0052*/ 	.short	0x0000
        /*0054*/ 	.byte	0x00, 0xf5, 0x21, 0x00


	//----- nvinfo : EIATTR_SPARSE_MMA_MASK
	.align		4
.L_23:
        /*0058*/ 	.byte	0x03, 0x50
        /*005a*/ 	.short	0x0000


	//----- nvinfo : EIATTR_MAXREG_COUNT
	.align		4
        /*005c*/ 	.byte	0x03, 0x1b
        /*005e*/ 	.short	0x00ff


	//----- nvinfo : EIATTR_MERCURY_ISA_VERSION
	.align		4
        /*0060*/ 	.byte	0x03, 0x5f
        /*0062*/ 	.short	0x0101


	//----- nvinfo : EIATTR_VRC_CTA_INIT_COUNT
	.align		4
        /*0064*/ 	.byte	0x02, 0x4a
	.zero		1
	.zero		1


	//----- nvinfo : EIATTR_EXIT_INSTR_OFFSETS
	.align		4
        /*0068*/ 	.byte	0x04, 0x1c
        /*006a*/ 	.short	(.L_25 - .L_24)


	//   ....[0]....
.L_24:
        /*006c*/ 	.word	0x000005c0


	//----- nvinfo : EIATTR_CBANK_PARAM_SIZE
	.align		4
.L_25:
        /*0070*/ 	.byte	0x03, 0x19
        /*0072*/ 	.short	0x001c


	//----- nvinfo : EIATTR_PARAM_CBANK
	.align		4
        /*0074*/ 	.byte	0x04, 0x0a
        /*0076*/ 	.short	(.L_27 - .L_26)
	.align		4
.L_26:
        /*0078*/ 	.word	index@(.nv.constant0._Z10initializePfS_iii)
        /*007c*/ 	.short	0x0380
        /*007e*/ 	.short	0x001c


	//----- nvinfo : EIATTR_SW_WAR
	.align		4
.L_27:
        /*0080*/ 	.byte	0x04, 0x36
        /*0082*/ 	.short	(.L_29 - .L_28)
.L_28:
        /*0084*/ 	.word	0x00000008
.L_29:


//--------------------- .nv.info._Z9laplacianPPfS_S_iii --------------------------
	.section	.nv.info._Z9laplacianPPfS_S_iii,"",@"SHT_CUDA_INFO"
	.sectionflags	@""
	.align	4


	//----- nvinfo : EIATTR_CUDA_API_VERSION
	.align		4
        /*0000*/ 	.byte	0x04, 0x37
        /*0002*/ 	.short	(.L_31 - .L_30)
.L_30:
        /*0004*/ 	.word	0x00000082


	//----- nvinfo : EIATTR_KPARAM_INFO
	.align		4
.L_31:
        /*0008*/ 	.byte	0x04, 0x17
        /*000a*/ 	.short	(.L_33 - .L_32)
.L_32:
        /*000c*/ 	.word	0x00000000
        /*0010*/ 	.short	0x0005
        /*0012*/ 	.short	0x0020
        /*0014*/ 	.byte	0x00, 0xf0, 0x11, 0x00


	//----- nvinfo : EIATTR_KPARAM_INFO
	.align		4
.L_33:
        /*0018*/ 	.byte	0x04, 0x17
        /*001a*/ 	.short	(.L_35 - .L_34)
.L_34:
        /*001c*/ 	.word	0x00000000
        /*0020*/ 	.short	0x0004
        /*0022*/ 	.short	0x001c
        /*0024*/ 	.byte	0x00, 0xf0, 0x11, 0x00


	//----- nvinfo : EIATTR_KPARAM_INFO
	.align		4
.L_35:
        /*0028*/ 	.byte	0x04, 0x17
        /*002a*/ 	.short	(.L_37 - .L_36)
.L_36:
        /*002c*/ 	.word	0x00000000
        /*0030*/ 	.short	0x0003
        /*0032*/ 	.short	0x0018
        /*0034*/ 	.byte	0x00, 0xf0, 0x11, 0x00


	//----- nvinfo : EIATTR_KPARAM_INFO
	.align		4
.L_37:
        /*0038*/ 	.byte	0x04, 0x17
        /*003a*/ 	.short	(.L_39 - .L_38)
.L_38:
        /*003c*/ 	.word	0x00000000
        /*0040*/ 	.short	0x0002
        /*0042*/ 	.short	0x0010
        /*0044*/ 	.byte	0x00, 0xf5, 0x21, 0x00


	//----- nvinfo : EIATTR_KPARAM_INFO
	.align		4
.L_39:
        /*0048*/ 	.byte	0x04, 0x17
        /*004a*/ 	.short	(.L_41 - .L_40)
.L_40:
        /*004c*/ 	.word	0x00000000
        /*0050*/ 	.short	0x0001
        /*0052*/ 	.short	0x0008
        /*0054*/ 	.byte	0x00, 0xf5, 0x21, 0x00


	//----- nvinfo : EIATTR_KPARAM_INFO
	.align		4
.L_41:
        /*0058*/ 	.byte	0x04, 0x17
        /*005a*/ 	.short	(.L_43 - .L_42)
.L_42:
        /*005c*/ 	.word	0x00000000
        /*0060*/ 	.short	0x0000
        /*0062*/ 	.short	0x0000
        /*0064*/ 	.byte	0x00, 0xf5, 0x21, 0x00


	//----- nvinfo : EIATTR_SPARSE_MMA_MASK
	.align		4
.L_43:
        /*0068*/ 	.byte	0x03, 0x50
        /*006a*/ 	.short	0x0000


	//----- nvinfo : EIATTR_MAXREG_COUNT
	.align		4
        /*006c*/ 	.byte	0x03, 0x1b
        /*006e*/ 	.short	0x00ff


	//----- nvinfo : EIATTR_MERCURY_ISA_VERSION
	.align		4
        /*0070*/ 	.byte	0x03, 0x5f
        /*0072*/ 	.short	0x0101


	//----- nvinfo : EIATTR_VRC_CTA_INIT_COUNT
	.align		4
        /*0074*/ 	.byte	0x02, 0x4a
	.zero		1
	.zero		1


	//----- nvinfo : EIATTR_EXIT_INSTR_OFFSETS
	.align		4
        /*0078*/ 	.byte	0x04, 0x1c
        /*007a*/ 	.short	(.L_45 - .L_44)


	//   ....[0]....
.L_44:
        /*007c*/ 	.word	0x00000630


	//----- nvinfo : EIATTR_CBANK_PARAM_SIZE
	.align		4
.L_45:
        /*0080*/ 	.byte	0x03, 0x19
        /*0082*/ 	.short	0x0024


	//----- nvinfo : EIATTR_PARAM_CBANK
	.align		4
        /*0084*/ 	.byte	0x04, 0x0a
        /*0086*/ 	.short	(.L_47 - .L_46)
	.align		4
.L_46:
        /*0088*/ 	.word	index@(.nv.constant0._Z9laplacianPPfS_S_iii)
        /*008c*/ 	.short	0x0380
        /*008e*/ 	.short	0x0024


	//----- nvinfo : EIATTR_SW_WAR
	.align		4
.L_47:
        /*0090*/ 	.byte	0x04, 0x36
        /*0092*/ 	.short	(.L_49 - .L_48)
.L_48:
        /*0094*/ 	.word	0x00000008
.L_49:


//--------------------- .nv.callgraph             --------------------------
	.section	.nv.callgraph,"",@"SHT_CUDA_CALLGRAPH"
	.align	4
	.sectionentsize	8
	.align		4
        /*0000*/ 	.word	0x00000000
	.align		4
        /*0004*/ 	.word	0xffffffff
	.align		4
        /*0008*/ 	.word	0x00000000
	.align		4
        /*000c*/ 	.word	0xfffffffe
	.align		4
        /*0010*/ 	.word	0x00000000
	.align		4
        /*0014*/ 	.word	0xfffffffd
	.align		4
        /*0018*/ 	.word	0x00000000
	.align		4
        /*001c*/ 	.word	0xfffffffc


//--------------------- .text._Z10initializePfS_iii --------------------------
	.section	.text._Z10initializePfS_iii,"ax",@progbits
	.align	128
        .global         _Z10initializePfS_iii
        .type           _Z10initializePfS_iii,@function
        .size           _Z10initializePfS_iii,(.L_x_2 - _Z10initializePfS_iii)
        .other          _Z10initializePfS_iii,@"STO_CUDA_ENTRY STV_DEFAULT"
_Z10initializePfS_iii:
.text._Z10initializePfS_iii:
[----:B------:R-:W-:Y:S01]  /*0000*/  LDC R1, c[0x0][0x37c] ;  /* 0x0000df00ff017b82 */ /* 0x000fe20000000800 */
[----:B------:R-:W0:Y:S07]  /*0010*/  LDCU UR4, c[0x0][0x368] ;  /* 0x00006d00ff0477ac */ /* 0x000e2e0008000800 */
[----:B------:R-:W1:Y:S01]  /*0020*/  LDC R4, c[0x0][0x398] ;  /* 0x0000e600ff047b82 */ /* 0x000e620000000800 */
[----:B------:R-:W2:Y:S01]  /*0030*/  S2R R9, SR_TID.Z ;  /* 0x0000000000097919 */ /* 0x000ea20000002300 */
[----:B------:R-:W-:Y:S01]  /*0040*/  IMAD.MOV.U32 R19, RZ, RZ, 0x3dcccccd ;  /* 0x3dcccccdff137424 */ /* 0x000fe200078e00ff */
[----:B------:R-:W3:Y:S01]  /*0050*/  LDCU UR6, c[0x0][0x360] ;  /* 0x00006c00ff0677ac */ /* 0x000ee20008000800 */
[----:B------:R-:W4:Y:S01]  /*0060*/  S2R R8, SR_TID.Y ;  /* 0x0000000000087919 */ /* 0x000f220000002200 */
[----:B------:R-:W4:Y:S03]  /*0070*/  LDCU UR7, c[0x0][0x364] ;  /* 0x00006c80ff0777ac */ /* 0x000f260008000800 */
[----:B------:R-:W5:Y:S01]  /*0080*/  S2UR UR5, SR_CTAID.Y ;  /* 0x00000000000579c3 */ /* 0x000f620000002600 */
[----:B0-----:R-:W0:Y:S01]  /*0090*/  I2F.U32.RP R0, UR4 ;  /* 0x0000000400007d06 */ /* 0x001e220008209000 */
[----:B------:R-:W-:-:S07]  /*00a0*/  ISETP.NE.U32.AND P2, PT, RZ, UR4, PT ;  /* 0x00000004ff007c0c */ /* 0x000fce000bf45070 */
[----:B0-----:R-:W0:Y:S02]  /*00b0*/  MUFU.RCP R0, R0 ;  /* 0x0000000000007308 */ /* 0x001e240000001000 */
[----:B0-----:R-:W-:-:S06]  /*00c0*/  IADD3 R2, PT, PT, R0, 0xffffffe, RZ ;  /* 0x0ffffffe00027810 */ /* 0x001fcc0007ffe0ff */
[----:B------:R0:W3:Y:S02]  /*00d0*/  F2I.FTZ.U32.TRUNC.NTZ R3, R2 ;  /* 0x0000000200037305 */ /* 0x0000e4000021f000 */
[----:B0-----:R-:W-:Y:S02]  /*00e0*/  HFMA2 R2, -RZ, RZ, 0, 0 ;  /* 0x00000000ff027431 */ /* 0x001fe400000001ff */
[----:B---3--:R-:W-:-:S04]  /*00f0*/  IMAD.MOV R5, RZ, RZ, -R3 ;  /* 0x000000ffff057224 */ /* 0x008fc800078e0a03 */
[----:B------:R-:W-:-:S04]  /*0100*/  IMAD R5, R5, UR4, RZ ;  /* 0x0000000405057c24 */ /* 0x000fc8000f8e02ff */
[----:B------:R-:W-:-:S06]  /*0110*/  IMAD.HI.U32 R3, R3, R5, R2 ;  /* 0x0000000503037227 */ /* 0x000fcc00078e0002 */
[----:B-1----:R-:W-:-:S04]  /*0120*/  IMAD.HI.U32 R5, R3, R4, RZ ;  /* 0x0000000403057227 */ /* 0x002fc800078e00ff */
[----:B------:R-:W-:-:S04]  /*0130*/  IMAD.MOV R3, RZ, RZ, -R5 ;  /* 0x000000ffff037224 */ /* 0x000fc800078e0a05 */
[----:B------:R-:W-:-:S05]  /*0140*/  IMAD R0, R3, UR4, R4 ;  /* 0x0000000403007c24 */ /* 0x000fca000f8e0204 */
[----:B------:R-:W-:-:S13]  /*0150*/  ISETP.GE.U32.AND P0, PT, R0, UR4, PT ;  /* 0x0000000400007c0c */ /* 0x000fda000bf06070 */
[----:B------:R-:W-:Y:S01]  /*0160*/  @P0 IADD3 R0, PT, PT, R0, -UR4, RZ ;  /* 0x8000000400000c10 */ /* 0x000fe2000fffe0ff */
[----:B------:R-:W-:-:S03]  /*0170*/  @P0 VIADD R5, R5, 0x1 ;  /* 0x0000000105050836 */ /* 0x000fc60000000000 */
[----:B------:R-:W-:-:S13]  /*0180*/  ISETP.GE.U32.AND P1, PT, R0, UR4, PT ;  /* 0x0000000400007c0c */ /* 0x000fda000bf26070 */
[----:B------:R-:W-:Y:S02]  /*0190*/  @P1 IADD3 R5, PT, PT, R5, 0x1, RZ ;  /* 0x0000000105051810 */ /* 0x000fe40007ffe0ff */
[----:B------:R-:W-:-:S04]  /*01a0*/  @!P2 LOP3.LUT R5, RZ, UR4, RZ, 0x33, !PT ;  /* 0x00000004ff05ac12 */ /* 0x000fc8000f8e33ff */
[----:B------:R-:W0:Y:S01]  /*01b0*/  I2F.U32.RP R0, R5 ;  /* 0x0000000500007306 */ /* 0x000e220000209000 */
[----:B------:R-:W-:-:S07]  /*01c0*/  ISETP.NE.U32.AND P2, PT, R5, RZ, PT ;  /* 0x000000ff0500720c */ /* 0x000fce0003f45070 */
[----:B0-----:R-:W0:Y:S02]  /*01d0*/  MUFU.RCP R0, R0 ;  /* 0x0000000000007308 */ /* 0x001e240000001000 */
[----:B0-----:R-:W-:Y:S02]  /*01e0*/  IADD3 R2, PT, PT, R0, 0xffffffe, RZ ;  /* 0x0ffffffe00027810 */ /* 0x001fe40007ffe0ff */
[----:B------:R-:W0:Y:S04]  /*01f0*/  S2R R0, SR_TID.X ;  /* 0x0000000000007919 */ /* 0x000e280000002100 */
[----:B------:R1:W3:Y:S02]  /*0200*/  F2I.FTZ.U32.TRUNC.NTZ R3, R2 ;  /* 0x0000000200037305 */ /* 0x0002e4000021f000 */
[----:B-1----:R-:W-:Y:S01]  /*0210*/  MOV R2, RZ ;  /* 0x000000ff00027202 */ /* 0x002fe20000000f00 */
[----:B---3--:R-:W-:-:S04]  /*0220*/  IMAD R4, R5, R3, RZ ;  /* 0x0000000305047224 */ /* 0x008fc800078e02ff */
[----:B------:R-:W-:-:S04]  /*0230*/  IMAD.MOV R7, RZ, RZ, -R4 ;  /* 0x000000ffff077224 */ /* 0x000fc800078e0a04 */
[----:B------:R-:W-:Y:S02]  /*0240*/  IMAD.HI.U32 R3, R3, R7, R2 ;  /* 0x0000000703037227 */ /* 0x000fe400078e0002 */
[----:B------:R-:W0:Y:S04]  /*0250*/  S2R R7, SR_CTAID.X ;  /* 0x0000000000077919 */ /* 0x000e280000002500 */
[----:B-----5:R-:W-:Y:S02]  /*0260*/  IMAD.HI.U32 R4, R3, UR5, RZ ;  /* 0x0000000503047c27 */ /* 0x020fe4000f8e00ff */
[----:B------:R-:W1:Y:S03]  /*0270*/  LDC.64 R2, c[0x0][0x390] ;  /* 0x0000e400ff027b82 */ /* 0x000e660000000a00 */
[----:B------:R-:W-:-:S05]  /*0280*/  IADD3 R6, PT, PT, -R4, RZ, RZ ;  /* 0x000000ff04067210 */ /* 0x000fca0007ffe1ff */
[----:B------:R-:W-:-:S05]  /*0290*/  IMAD R6, R5, R6, UR5 ;  /* 0x0000000505067e24 */ /* 0x000fca000f8e0206 */
[----:B------:R-:W-:Y:S01]  /*02a0*/  ISETP.GE.U32.AND P0, PT, R6, R5, PT ;  /* 0x000000050600720c */ /* 0x000fe20003f06070 */
[----:B-1----:R-:W-:-:S12]  /*02b0*/  IMAD.WIDE R12, R2, 0x4, RZ ;  /* 0x00000004020c7825 */ /* 0x002fd800078e02ff */
[----:B------:R-:W-:Y:S01]  /*02c0*/  @P0 IADD3 R4, PT, PT, R4, 0x1, RZ ;  /* 0x0000000104040810 */ /* 0x000fe20007ffe0ff */
[----:B------:R-:W-:Y:S01]  /*02d0*/  @P0 IMAD.IADD R6, R6, 0x1, -R5 ;  /* 0x0000000106060824 */ /* 0x000fe200078e0a05 */
[----:B------:R-:W-:Y:S01]  /*02e0*/  LOP3.LUT R15, R12, 0xfffffffc, RZ, 0x3c, !PT ;  /* 0xfffffffc0c0f7812 */ /* 0x000fe200078e3cff */
[----:B0-----:R-:W-:Y:S02]  /*02f0*/  IMAD R0, R7, UR6, R0 ;  /* 0x0000000607007c24 */ /* 0x001fe4000f8e0200 */
[----:B------:R-:W-:Y:S01]  /*0300*/  VIADD R10, R2, 0x2 ;  /* 0x00000002020a7836 */ /* 0x000fe20000000000 */
[----:B------:R-:W-:-:S13]  /*0310*/  ISETP.GE.U32.AND P1, PT, R6, R5, PT ;  /* 0x000000050600720c */ /* 0x000fda0003f26070 */
[----:B------:R-:W-:Y:S02]  /*0320*/  @P1 IADD3 R4, PT, PT, R4, 0x1, RZ ;  /* 0x0000000104041810 */ /* 0x000fe40007ffe0ff */
[----:B------:R-:W-:-:S05]  /*0330*/  @!P2 LOP3.LUT R4, RZ, R5, RZ, 0x33, !PT ;  /* 0x00000005ff04a212 */ /* 0x000fca00078e33ff */
[----:B------:R-:W-:Y:S02]  /*0340*/  IMAD.MOV R6, RZ, RZ, -R4 ;  /* 0x000000ffff067224 */ /* 0x000fe400078e0a04 */
[----:B--2---:R-:W-:Y:S02]  /*0350*/  IMAD R7, R4, UR4, R9 ;  /* 0x0000000404077c24 */ /* 0x004fe4000f8e0209 */
[----:B------:R-:W-:Y:S01]  /*0360*/  IMAD R5, R5, R6, UR5 ;  /* 0x0000000505057e24 */ /* 0x000fe2000f8e0206 */
[----:B------:R-:W0:Y:S01]  /*0370*/  LDCU.64 UR4, c[0x0][0x358] ;  /* 0x00006b00ff0477ac */ /* 0x000e220008000a00 */
[C---:B------:R-:W-:Y:S01]  /*0380*/  IMAD R6, R7.reuse, R2, R2 ;  /* 0x0000000207067224 */ /* 0x040fe200078e0202 */
[----:B------:R-:W-:Y:S01]  /*0390*/  LEA R9, R7, R0, 0x2 ;  /* 0x0000000007097211 */ /* 0x000fe200078e10ff */
[----:B----4-:R-:W-:Y:S01]  /*03a0*/  IMAD R0, R5, UR7, R8 ;  /* 0x0000000705007c24 */ /* 0x010fe2000f8e0208 */
[----:B------:R-:W-:Y:S01]  /*03b0*/  LEA R7, R7, 0x2, 0x1 ;  /* 0x0000000207077811 */ /* 0x000fe200078e08ff */
[----:B------:R-:W1:Y:S02]  /*03c0*/  LDC.64 R4, c[0x0][0x380] ;  /* 0x0000e000ff047b82 */ /* 0x000e640000000a00 */
[----:B------:R-:W-:Y:S01]  /*03d0*/  IMAD R9, R0, 0x2, R9 ;  /* 0x0000000200097824 */ /* 0x000fe200078e0209 */
[----:B------:R-:W-:-:S02]  /*03e0*/  IADD3 R6, PT, PT, R6, R7, RZ ;  /* 0x0000000706067210 */ /* 0x000fc40007ffe0ff */
[----:B------:R-:W-:Y:S02]  /*03f0*/  IADD3 R7, PT, PT, R0, R7, RZ ;  /* 0x0000000700077210 */ /* 0x000fe40007ffe0ff */
[----:B------:R-:W-:Y:S01]  /*0400*/  SHF.L.U32 R0, R2, 0x1, RZ ;  /* 0x0000000102007819 */ /* 0x000fe200000006ff */
[-C--:B------:R-:W-:Y:S02]  /*0410*/  IMAD R6, R6, R3.reuse, R9 ;  /* 0x0000000306067224 */ /* 0x080fe400078e0209 */
[----:B------:R-:W2:Y:S01]  /*0420*/  LDC.64 R8, c[0x0][0x388] ;  /* 0x0000e200ff087b82 */ /* 0x000ea20000000a00 */
[----:B------:R-:W-:Y:S01]  /*0430*/  IMAD R7, R7, R2, R2 ;  /* 0x0000000207077224 */ /* 0x000fe200078e0202 */
[----:B------:R-:W-:Y:S02]  /*0440*/  IADD3 R17, PT, PT, R0, 0x4, RZ ;  /* 0x0000000400117810 */ /* 0x000fe40007ffe0ff */
[----:B------:R-:W-:Y:S02]  /*0450*/  IADD3 R2, PT, PT, -R2, -0x2, RZ ;  /* 0xfffffffe02027810 */ /* 0x000fe40007ffe1ff */
[----:B------:R-:W-:Y:S01]  /*0460*/  IADD3 R11, PT, PT, R6, 0x6, R7 ;  /* 0x00000006060b7810 */ /* 0x000fe20007ffe007 */
[----:B------:R-:W-:-:S02]  /*0470*/  IMAD R10, R10, R3, R17 ;  /* 0x000000030a0a7224 */ /* 0x000fc400078e0211 */
[----:B------:R-:W-:Y:S01]  /*0480*/  IMAD R0, R2, R3, -R0 ;  /* 0x0000000302007224 */ /* 0x000fe200078e0a00 */
[----:B------:R-:W-:Y:S02]  /*0490*/  LOP3.LUT R3, RZ, R13, RZ, 0x33, !PT ;  /* 0x0000000dff037212 */ /* 0x000fe400078e33ff */
[C---:B------:R-:W-:Y:S01]  /*04a0*/  IADD3 R13, PT, PT, R11.reuse, 0x1, R10 ;  /* 0x000000010b0d7810 */ /* 0x040fe20007ffe00a */
[----:B-1----:R-:W-:-:S04]  /*04b0*/  IMAD.WIDE R6, R11, 0x4, R4 ;  /* 0x000000040b067825 */ /* 0x002fc800078e0204 */
[----:B------:R-:W-:Y:S01]  /*04c0*/  IMAD.WIDE R12, R13, 0x4, R4 ;  /* 0x000000040d0c7825 */ /* 0x000fe200078e0204 */
[----:B------:R-:W-:Y:S01]  /*04d0*/  IADD3 R2, P0, PT, R6, R15, RZ ;  /* 0x0000000f06027210 */ /* 0x000fe20007f1e0ff */
[----:B0-----:R-:W-:Y:S01]  /*04e0*/  STG.E desc[UR4][R6.64], R19 ;  /* 0x0000001306007986 */ /* 0x001fe2000c101904 */
[----:B------:R-:W-:Y:S02]  /*04f0*/  IADD3 R15, PT, PT, R0, -0x3, RZ ;  /* 0xfffffffd000f7810 */ /* 0x000fe40007ffe0ff */
[----:B------:R-:W-:Y:S01]  /*0500*/  IADD3.X R3, PT, PT, R7, R3, RZ, P0, !PT ;  /* 0x0000000307037210 */ /* 0x000fe200007fe4ff */
[----:B--2---:R-:W-:-:S04]  /*0510*/  IMAD.WIDE R8, R11, 0x4, R8 ;  /* 0x000000040b087825 */ /* 0x004fc800078e0208 */
[----:B------:R-:W-:Y:S02]  /*0520*/  HFMA2 R11, -RZ, RZ, 1.88671875, -19.203125 ;  /* 0x3f8ccccdff0b7431 */ /* 0x000fe400000001ff */
[----:B------:R-:W-:Y:S01]  /*0530*/  IMAD.WIDE R4, R15, 0x4, R6 ;  /* 0x000000040f047825 */ /* 0x000fe200078e0206 */
[----:B------:R-:W-:Y:S03]  /*0540*/  STG.E desc[UR4][R2.64], R19 ;  /* 0x0000001302007986 */ /* 0x000fe6000c101904 */
[----:B------:R-:W-:Y:S01]  /*0550*/  IMAD.WIDE R14, R17, 0x4, R2 ;  /* 0x00000004110e7825 */ /* 0x000fe200078e0202 */
[----:B------:R-:W-:Y:S04]  /*0560*/  STG.E desc[UR4][R4.64], R19 ;  /* 0x0000001304007986 */ /* 0x000fe8000c101904 */
[----:B------:R-:W-:Y:S04]  /*0570*/  STG.E desc[UR4][R6.64+0x4], R19 ;  /* 0x0000041306007986 */ /* 0x000fe8000c101904 */
[----:B------:R-:W-:Y:S04]  /*0580*/  STG.E desc[UR4][R12.64], R19 ;  /* 0x000000130c007986 */ /* 0x000fe8000c101904 */
[----:B------:R-:W-:Y:S04]  /*0590*/  STG.E desc[UR4][R14.64], R19 ;  /* 0x000000130e007986 */ /* 0x000fe8000c101904 */
[----:B------:R-:W-:Y:S04]  /*05a0*/  STG.E desc[UR4][R6.64+0x8], R19 ;  /* 0x0000081306007986 */ /* 0x000fe8000c101904 */
[----:B------:R-:W-:Y:S01]  /*05b0*/  STG.E desc[UR4][R8.64+0x4], R11 ;  /* 0x0000040b08007986 */ /* 0x000fe2000c101904 */
[----:B------:R-:W-:Y:S05]  /*05c0*/  EXIT ;  /* 0x000000000000794d */ /* 0x000fea0003800000 */
.L_x_0:
[----:B------:R-:W-:-:S00]  /*05d0*/  BRA `(.L_x_0) ;  /* 0xfffffffc00fc7947 */ /* 0x000fc0000383ffff */
[----:B------:R-:W-:-:S00]  /*05e0*/  NOP ;  /* 0x0000000000007918 */ /* 0x000fc00000000000 */
        /* <DEDUP_REMOVED lines=9> */
.L_x_2:


//--------------------- .text._Z9laplacianPPfS_S_iii --------------------------
	.section	.text._Z9laplacianPPfS_S_iii,"ax",@progbits
	.align	128
        .global         _Z9laplacianPPfS_S_iii
        .type           _Z9laplacianPPfS_S_iii,@function
        .size           _Z9laplacianPPfS_S_iii,(.L_x_3 - _Z9laplacianPPfS_S_iii)
        .other          _Z9laplacianPPfS_S_iii,@"STO_CUDA_ENTRY STV_DEFAULT"
_Z9laplacianPPfS_S_iii:
.text._Z9laplacianPPfS_S_iii:
[----:B------:R-:W-:Y:S01]  /*0000*/  LDC R1, c[0x0][0x37c] ;  /* 0x0000df00ff017b82 */ /* 0x000fe20000000800 */
[----:B------:R-:W0:Y:S07]  /*0010*/  LDCU UR4, c[0x0][0x368] ;  /* 0x00006d00ff0477ac */ /* 0x000e2e0008000800 */
[----:B------:R-:W1:Y:S01]  /*0020*/  LDC R4, c[0x0][0x3a0] ;  /* 0x0000e800ff047b82 */ /* 0x000e620000000800 */
[----:B------:R-:W2:Y:S01]  /*0030*/  S2R R8, SR_TID.X ;  /* 0x0000000000087919 */ /* 0x000ea20000002100 */
[----:B------:R-:W2:Y:S01]  /*0040*/  LDCU UR6, c[0x0][0x360] ;  /* 0x00006c00ff0677ac */ /* 0x000ea20008000800 */
[----:B------:R-:W2:Y:S01]  /*0050*/  S2R R9, SR_CTAID.X ;  /* 0x0000000000097919 */ /* 0x000ea20000002500 */
[----:B------:R-:W3:Y:S04]  /*0060*/  LDCU UR7, c[0x0][0x364] ;  /* 0x00006c80ff0777ac */ /* 0x000ee80008000800 */
[----:B------:R-:W4:Y:S01]  /*0070*/  S2UR UR5, SR_CTAID.Y ;  /* 0x00000000000579c3 */ /* 0x000f220000002600 */
[----:B------:R-:W3:Y:S01]  /*0080*/  S2R R11, SR_TID.Y ;  /* 0x00000000000b7919 */ /* 0x000ee20000002200 */
[----:B0-----:R-:W0:Y:S01]  /*0090*/  I2F.U32.RP R0, UR4 ;  /* 0x0000000400007d06 */ /* 0x001e220008209000 */
[----:B------:R-:W-:-:S07]  /*00a0*/  ISETP.NE.U32.AND P2, PT, RZ, UR4, PT ;  /* 0x00000004ff007c0c */ /* 0x000fce000bf45070 */
[----:B0-----:R-:W0:Y:S01]  /*00b0*/  MUFU.RCP R0, R0 ;  /* 0x0000000000007308 */ /* 0x001e220000001000 */
[----:B--2---:R-:W-:Y:S01]  /*00c0*/  IMAD R8, R9, UR6, R8 ;  /* 0x0000000609087c24 */ /* 0x004fe2000f8e0208 */
[----:B0-----:R-:W-:-:S06]  /*00d0*/  IADD3 R2, PT, PT, R0, 0xffffffe, RZ ;  /* 0x0ffffffe00027810 */ /* 0x001fcc0007ffe0ff */
[----:B------:R0:W2:Y:S02]  /*00e0*/  F2I.FTZ.U32.TRUNC.NTZ R3, R2 ;  /* 0x0000000200037305 */ /* 0x0000a4000021f000 */
[----:B0-----:R-:W-:Y:S01]  /*00f0*/  HFMA2 R2, -RZ, RZ, 0, 0 ;  /* 0x00000000ff027431 */ /* 0x001fe200000001ff */
[----:B--2---:R-:W-:-:S05]  /*0100*/  IADD3 R5, PT, PT, RZ, -R3, RZ ;  /* 0x80000003ff057210 */ /* 0x004fca0007ffe0ff */
[----:B------:R-:W-:-:S04]  /*0110*/  IMAD R5, R5, UR4, RZ ;  /* 0x0000000405057c24 */ /* 0x000fc8000f8e02ff */
[----:B------:R-:W-:-:S06]  /*0120*/  IMAD.HI.U32 R3, R3, R5, R2 ;  /* 0x0000000503037227 */ /* 0x000fcc00078e0002 */
[----:B-1----:R-:W-:-:S05]  /*0130*/  IMAD.HI.U32 R5, R3, R4, RZ ;  /* 0x0000000403057227 */ /* 0x002fca00078e00ff */
[----:B------:R-:W-:-:S05]  /*0140*/  IADD3 R3, PT, PT, -R5, RZ, RZ ;  /* 0x000000ff05037210 */ /* 0x000fca0007ffe1ff */
        /* <DEDUP_REMOVED lines=10> */
[----:B0-----:R-:W-:-:S06]  /*01f0*/  IADD3 R2, PT, PT, R0, 0xffffffe, RZ ;  /* 0x0ffffffe00027810 */ /* 0x001fcc0007ffe0ff */
[----:B------:R0:W1:Y:S02]  /*0200*/  F2I.FTZ.U32.TRUNC.NTZ R3, R2 ;  /* 0x0000000200037305 */ /* 0x000064000021f000 */
[----:B0-----:R-:W-:Y:S02]  /*0210*/  IMAD.MOV.U32 R2, RZ, RZ, RZ ;  /* 0x000000ffff027224 */ /* 0x001fe400078e00ff */
[----:B-1----:R-:W-:-:S05]  /*0220*/  IMAD R4, R5, R3, RZ ;  /* 0x0000000305047224 */ /* 0x002fca00078e02ff */
[----:B------:R-:W-:-:S05]  /*0230*/  IADD3 R7, PT, PT, -R4, RZ, RZ ;  /* 0x000000ff04077210 */ /* 0x000fca0007ffe1ff */
[----:B------:R-:W-:Y:S02]  /*0240*/  IMAD.HI.U32 R3, R3, R7, R2 ;  /* 0x0000000703037227 */ /* 0x000fe400078e0002 */
[----:B------:R-:W0:Y:S04]  /*0250*/  S2R R7, SR_TID.Z ;  /* 0x0000000000077919 */ /* 0x000e280000002300 */
[----:B----4-:R-:W-:Y:S02]  /*0260*/  IMAD.HI.U32 R4, R3, UR5, RZ ;  /* 0x0000000503047c27 */ /* 0x010fe4000f8e00ff */
[----:B------:R-:W1:Y:S03]  /*0270*/  LDC.64 R2, c[0x0][0x398] ;  /* 0x0000e600ff027b82 */ /* 0x000e660000000a00 */
[----:B------:R-:W-:-:S05]  /*0280*/  IADD3 R6, PT, PT, -R4, RZ, RZ ;  /* 0x000000ff04067210 */ /* 0x000fca0007ffe1ff */
[----:B------:R-:W-:-:S05]  /*0290*/  IMAD R6, R5, R6, UR5 ;  /* 0x0000000505067e24 */ /* 0x000fca000f8e0206 */
[----:B------:R-:W-:Y:S01]  /*02a0*/  ISETP.GE.U32.AND P0, PT, R6, R5, PT ;  /* 0x000000050600720c */ /* 0x000fe20003f06070 */
[----:B-1----:R-:W-:-:S12]  /*02b0*/  IMAD.SHL.U32 R10, R2, 0x2, RZ ;  /* 0x00000002020a7824 */ /* 0x002fd800078e00ff */
[----:B------:R-:W-:Y:S02]  /*02c0*/  @P0 IADD3 R6, PT, PT, -R5, R6, RZ ;  /* 0x0000000605060210 */ /* 0x000fe40007ffe1ff */
[----:B------:R-:W-:Y:S02]  /*02d0*/  @P0 IADD3 R4, PT, PT, R4, 0x1, RZ ;  /* 0x0000000104040810 */ /* 0x000fe40007ffe0ff */
[----:B------:R-:W-:-:S13]  /*02e0*/  ISETP.GE.U32.AND P1, PT, R6, R5, PT ;  /* 0x000000050600720c */ /* 0x000fda0003f26070 */
[----:B------:R-:W-:Y:S02]  /*02f0*/  @P1 IADD3 R4, PT, PT, R4, 0x1, RZ ;  /* 0x0000000104041810 */ /* 0x000fe40007ffe0ff */
[----:B------:R-:W-:-:S05]  /*0300*/  @!P2 LOP3.LUT R4, RZ, R5, RZ, 0x33, !PT ;  /* 0x00000005ff04a212 */ /* 0x000fca00078e33ff */
[----:B------:R-:W-:Y:S02]  /*0310*/  IMAD.MOV R0, RZ, RZ, -R4 ;  /* 0x000000ffff007224 */ /* 0x000fe400078e0a04 */
[----:B0-----:R-:W-:Y:S02]  /*0320*/  IMAD R7, R4, UR4, R7 ;  /* 0x0000000404077c24 */ /* 0x001fe4000f8e0207 */
[----:B------:R-:W-:Y:S01]  /*0330*/  IMAD R0, R5, R0, UR5 ;  /* 0x0000000505007e24 */ /* 0x000fe2000f8e0200 */
[----:B------:R-:W0:Y:S01]  /*0340*/  LDCU.64 UR4, c[0x0][0x358] ;  /* 0x00006b00ff0477ac */ /* 0x000e220008000a00 */
[----:B------:R-:W1:Y:S01]  /*0350*/  LDC.64 R4, c[0x0][0x388] ;  /* 0x0000e200ff047b82 */ /* 0x000e620000000a00 */
[C---:B------:R-:W-:Y:S01]  /*0360*/  IMAD R6, R7.reuse, R2, R2 ;  /* 0x0000000207067224 */ /* 0x040fe200078e0202 */
[C---:B------:R-:W-:Y:S01]  /*0370*/  LEA R9, R7.reuse, 0x2, 0x1 ;  /* 0x0000000207097811 */ /* 0x040fe200078e08ff */
[----:B---3--:R-:W-:Y:S01]  /*0380*/  IMAD R0, R0, UR7, R11 ;  /* 0x0000000700007c24 */ /* 0x008fe2000f8e020b */
[----:B------:R-:W-:-:S02]  /*0390*/  LEA R7, R7, R8, 0x2 ;  /* 0x0000000807077211 */ /* 0x000fc400078e10ff */
[----:B------:R-:W-:Y:S02]  /*03a0*/  IADD3 R6, PT, PT, R6, R9, RZ ;  /* 0x0000000906067210 */ /* 0x000fe40007ffe0ff */
[C---:B------:R-:W-:Y:S02]  /*03b0*/  LEA R7, R0.reuse, R7, 0x1 ;  /* 0x0000000700077211 */ /* 0x040fe400078e08ff */
[----:B------:R-:W-:Y:S02]  /*03c0*/  IADD3 R9, PT, PT, R0, R9, RZ ;  /* 0x0000000900097210 */ /* 0x000fe40007ffe0ff */
[----:B------:R-:W-:Y:S01]  /*03d0*/  IADD3 R0, PT, PT, R2, 0x2, RZ ;  /* 0x0000000202007810 */ /* 0x000fe20007ffe0ff */
[----:B------:R-:W-:Y:S02]  /*03e0*/  IMAD R6, R6, R3, R7 ;  /* 0x0000000306067224 */ /* 0x000fe400078e0207 */
[----:B------:R-:W-:Y:S02]  /*03f0*/  IMAD R7, R9, R2, R2 ;  /* 0x0000000209077224 */ /* 0x000fe400078e0202 */
[----:B------:R-:W-:-:S03]  /*0400*/  IMAD.WIDE R8, R2, 0x4, RZ ;  /* 0x0000000402087825 */ /* 0x000fc600078e02ff */
[----:B------:R-:W-:Y:S02]  /*0410*/  IADD3 R7, PT, PT, R6, 0x6, R7 ;  /* 0x0000000606077810 */ /* 0x000fe40007ffe007 */
[----:B------:R-:W-:Y:S02]  /*0420*/  IADD3 R6, PT, PT, -R2, -0x2, RZ ;  /* 0xfffffffe02067810 */ /* 0x000fe40007ffe1ff */
[----:B------:R-:W-:Y:S01]  /*0430*/  LOP3.LUT R11, R8, 0xfffffffc, RZ, 0x3c, !PT ;  /* 0xfffffffc080b7812 */ /* 0x000fe200078e3cff */
[----:B-1----:R-:W-:Y:S01]  /*0440*/  IMAD.WIDE R4, R7, 0x4, R4 ;  /* 0x0000000407047825 */ /* 0x002fe200078e0204 */
[----:B------:R-:W-:-:S03]  /*0450*/  LOP3.LUT R9, RZ, R9, RZ, 0x33, !PT ;  /* 0x00000009ff097212 */ /* 0x000fc600078e33ff */
[----:B------:R-:W-:Y:S01]  /*0460*/  IMAD R6, R6, R3, -R10 ;  /* 0x0000000306067224 */ /* 0x000fe200078e0a0a */
[----:B------:R-:W-:Y:S01]  /*0470*/  IADD3 R8, P0, PT, R4, R11, RZ ;  /* 0x0000000b04087210 */ /* 0x000fe20007f1e0ff */
[----:B------:R-:W-:Y:S01]  /*0480*/  IMAD R11, R0, R3, 0x6 ;  /* 0x00000006000b7424 */ /* 0x000fe200078e0203 */
[----:B------:R-:W-:Y:S01]  /*0490*/  IADD3 R3, PT, PT, R2, 0x3, RZ ;  /* 0x0000000302037810 */ /* 0x000fe20007ffe0ff */
[----:B0-----:R-:W2:Y:S01]  /*04a0*/  LDG.E R0, desc[UR4][R4.64+0x8] ;  /* 0x0000080404007981 */ /* 0x001ea2000c1e1900 */
[----:B------:R-:W-:Y:S01]  /*04b0*/  IADD3 R13, PT, PT, R6, -0x3, RZ ;  /* 0xfffffffd060d7810 */ /* 0x000fe20007ffe0ff */
[----:B------:R-:W-:Y:S01]  /*04c0*/  IMAD R11, R2, 0x3, R11 ;  /* 0x00000003020b7824 */ /* 0x000fe200078e020b */
[----:B------:R-:W-:Y:S01]  /*04d0*/  IADD3.X R9, PT, PT, R5, R9, RZ, P0, !PT ;  /* 0x0000000905097210 */ /* 0x000fe200007fe4ff */
[--C-:B------:R-:W-:Y:S01]  /*04e0*/  IMAD.WIDE R2, R3, 0x4, R4.reuse ;  /* 0x0000000403027825 */ /* 0x100fe200078e0204 */
[----:B------:R-:W3:Y:S03]  /*04f0*/  LDG.E R6, desc[UR4][R4.64] ;  /* 0x0000000404067981 */ /* 0x000ee6000c1e1900 */
[----:B------:R-:W-:Y:S01]  /*0500*/  IMAD.WIDE R12, R13, 0x4, R4 ;  /* 0x000000040d0c7825 */ /* 0x000fe200078e0204 */
[----:B------:R-:W4:Y:S03]  /*0510*/  LDG.E R14, desc[UR4][R4.64+0x4] ;  /* 0x00000404040e7981 */ /* 0x000f26000c1e1900 */
[----:B------:R-:W-:Y:S01]  /*0520*/  IMAD.WIDE R10, R11, 0x4, R8 ;  /* 0x000000040b0a7825 */ /* 0x000fe200078e0208 */
[----:B------:R-:W3:Y:S04]  /*0530*/  LDG.E R3, desc[UR4][R2.64] ;  /* 0x0000000402037981 */ /* 0x000ee8000c1e1900 */
[----:B------:R-:W5:Y:S04]  /*0540*/  LDG.E R13, desc[UR4][R12.64] ;  /* 0x000000040c0d7981 */ /* 0x000f68000c1e1900 */
[----:B------:R-:W5:Y:S04]  /*0550*/  LDG.E R10, desc[UR4][R10.64] ;  /* 0x000000040a0a7981 */ /* 0x000f68000c1e1900 */
[----:B------:R-:W4:Y:S01]  /*0560*/  LDG.E R8, desc[UR4][R8.64] ;  /* 0x0000000408087981 */ /* 0x000f22000c1e1900 */
[----:B---3--:R-:W-:-:S04]  /*0570*/  FADD R15, R6, R3 ;  /* 0x00000003060f7221 */ /* 0x008fc80000000000 */
[----:B--2---:R-:W-:Y:S01]  /*0580*/  FADD R0, R0, R15 ;  /* 0x0000000f00007221 */ /* 0x004fe20000000000 */
[----:B-----5:R-:W-:Y:S01]  /*0590*/  FADD R17, R10, R13 ;  /* 0x0000000d0a117221 */ /* 0x020fe20000000000 */
[----:B----4-:R-:W-:Y:S01]  /*05a0*/  F2F.F64.F32 R14, R14 ;  /* 0x0000000e000e7310 */ /* 0x010fe20000201800 */
[----:B------:R-:W0:Y:S02]  /*05b0*/  LDC.64 R10, c[0x0][0x390] ;  /* 0x0000e400ff0a7b82 */ /* 0x000e240000000a00 */
[----:B------:R-:W-:-:S04]  /*05c0*/  FADD R17, R8, R17 ;  /* 0x0000001108117221 */ /* 0x000fc80000000000 */
[----:B------:R-:W-:-:S04]  /*05d0*/  FADD R0, R0, R17 ;  /* 0x0000001100007221 */ /* 0x000fc80000000000 */
[----:B------:R-:W1:Y:S02]  /*05e0*/  F2F.F64.F32 R2, R0 ;  /* 0x0000000000027310 */ /* 0x000e640000201800 */
[----:B-1----:R-:W-:-:S10]  /*05f0*/  DFMA R2, R2, 0.25, -R14 ;  /* 0x3fd000000202782b */ /* 0x002fd4000000080e */
[----:B------:R-:W1:Y:S01]  /*0600*/  F2F.F32.F64 R3, R2 ;  /* 0x0000000200037310 */ /* 0x000e620000301000 */
[----:B0-----:R-:W-:-:S05]  /*0610*/  IMAD.WIDE R4, R7, 0x4, R10 ;  /* 0x0000000407047825 */ /* 0x001fca00078e020a */
[----:B-1----:R-:W-:Y:S01]  /*0620*/  STG.E desc[UR4][R4.64+0x4], R3 ;  /* 0x0000040304007986 */ /* 0x002fe2000c101904 */
[----:B------:R-:W-:Y:S05]  /*0630*/  EXIT ;  /* 0x000000000000794d */ /* 0x000fea0003800000 */
.L_x_1:
        /* <DEDUP_REMOVED lines=12> */
.L_x_3:


//--------------------- .nv.shared.reserved.0     --------------------------
	.section	.nv.shared.reserved.0,"aw",@nobits
	.weak		__nv_reservedSMEM_offset_0_alias
	.size		__nv_reservedSMEM_offset_0_alias, 0, 64
	.other		__nv_reservedSMEM_offset_0_alias,@"STO_CUDA_RESERVED_SHARED STV_DEFAULT"
__nv_reservedSMEM_offset_0_alias:
	.zero		0
	.zero		64


//--------------------- .nv.constant0._Z10initializePfS_iii --------------------------
	.section	.nv.constant0._Z10initializePfS_iii,"a",@progbits
	.sectionflags	@""
	.align	4
.nv.constant0._Z10initializePfS_iii:
	.zero		924


//--------------------- .nv.constant0._Z9laplacianPPfS_S_iii --------------------------
	.section	.nv.constant0._Z9laplacianPPfS_S_iii,"a",@progbits
	.sectionflags	@""
	.align	4
.nv.constant0._Z9laplacianPPfS_S_iii:
	.zero		932


//--------------------- SYMBOLS --------------------------

	.type		.nv.reservedSmem.offset0,@object
	.size		.nv.reservedSmem.offset0,0x4
